	.headerflags	@"EF_CUDA_TEXMODE_UNIFIED EF_CUDA_64BIT_ADDRESS EF_CUDA_ACCELERATORS EF_CUDA_SM90 EF_CUDA_VIRTUAL_SM(EF_CUDA_SM90)"
	.elftype	@"ET_EXEC"


//--------------------- .nv.info                  --------------------------
	.section	.nv.info,"",@"SHT_CUDA_INFO"
	.align	4


	//----- nvinfo : EIATTR_REGCOUNT
	.align		4
        /*0000*/ 	.byte	0x04, 0x2f
        /*0002*/ 	.short	(.L_3 - .L_2)
	.align		4
.L_2:
        /*0004*/ 	.word	index@(triton_poi_fused__native_batch_norm_legit_no_training_relu_threshold_backward_7)
        /*0008*/ 	.word	0x00000020


	//----- nvinfo : EIATTR_MIN_STACK_SIZE
	.align		4
.L_3:
        /*000c*/ 	.byte	0x04, 0x12
        /*000e*/ 	.short	(.L_5 - .L_4)
	.align		4
.L_4:
        /*0010*/ 	.word	index@(triton_poi_fused__native_batch_norm_legit_no_training_relu_threshold_backward_7)
        /*0014*/ 	.word	0x00000000


	//----- nvinfo : EIATTR_FRAME_SIZE
	.align		4
.L_5:
        /*0018*/ 	.byte	0x04, 0x11
        /*001a*/ 	.short	(.L_7 - .L_6)
	.align		4
.L_6:
        /*001c*/ 	.word	index@(triton_poi_fused__native_batch_norm_legit_no_training_relu_threshold_backward_7)
        /*0020*/ 	.word	0x00000000


	//----- nvinfo : EIATTR_MIN_STACK_SIZE
	.align		4
.L_7:
        /*0024*/ 	.byte	0x04, 0x12
        /*0026*/ 	.short	(.L_9 - .L_8)
	.align		4
.L_8:
        /*0028*/ 	.word	index@(triton_poi_fused__native_batch_norm_legit_no_training_relu_threshold_backward_7)
        /*002c*/ 	.word	0x00000000
.L_9:


//--------------------- .nv.info.triton_poi_fused__native_batch_norm_legit_no_training_relu_threshold_backward_7 --------------------------
	.section	.nv.info.triton_poi_fused__native_batch_norm_legit_no_training_relu_threshold_backward_7,"",@"SHT_CUDA_INFO"
	.sectionflags	@""
	.align	4


	//----- nvinfo : EIATTR_CUDA_API_VERSION
	.align		4
        /*0000*/ 	.byte	0x04, 0x37
        /*0002*/ 	.short	(.L_11 - .L_10)
.L_10:
        /*0004*/ 	.word	0x0000007c


	//----- nvinfo : EIATTR_KPARAM_INFO
	.align		4
.L_11:
        /*0008*/ 	.byte	0x04, 0x17
        /*000a*/ 	.short	(.L_13 - .L_12)
.L_12:
        /*000c*/ 	.word	0x00000000
        /*0010*/ 	.short	0x0008
        /*0012*/ 	.short	0x003c
        /*0014*/ 	.byte	0x00, 0xf0, 0x11, 0x00


	//----- nvinfo : EIATTR_KPARAM_INFO
	.align		4
.L_13:
        /*0018*/ 	.byte	0x04, 0x17
        /*001a*/ 	.short	(.L_15 - .L_14)
.L_14:
        /*001c*/ 	.word	0x00000000
        /*0020*/ 	.short	0x0007
        /*0022*/ 	.short	0x0038
        /*0024*/ 	.byte	0x00, 0xf0, 0x11, 0x00


	//----- nvinfo : EIATTR_KPARAM_INFO
	.align		4
.L_15:
        /*0028*/ 	.byte	0x04, 0x17
        /*002a*/ 	.short	(.L_17 - .L_16)
.L_16:
        /*002c*/ 	.word	0x00000000
        /*0030*/ 	.short	0x0006
        /*0032*/ 	.short	0x0030
        /*0034*/ 	.byte	0x00, 0xf4, 0x21, 0x00


	//----- nvinfo : EIATTR_KPARAM_INFO
	.align		4
.L_17:
        /*0038*/ 	.byte	0x04, 0x17
        /*003a*/ 	.short	(.L_19 - .L_18)
.L_18:
        /*003c*/ 	.word	0x00000000
        /*0040*/ 	.short	0x0005
        /*0042*/ 	.short	0x0028
        /*0044*/ 	.byte	0x00, 0xf4, 0x21, 0x00


	//----- nvinfo : EIATTR_KPARAM_INFO
	.align		4
.L_19:
        /*0048*/ 	.byte	0x04, 0x17
        /*004a*/ 	.short	(.L_21 - .L_20)
.L_20:
        /*004c*/ 	.word	0x00000000
        /*0050*/ 	.short	0x0004
        /*0052*/ 	.short	0x0020
        /*0054*/ 	.byte	0x00, 0xf4, 0x21, 0x00


	//----- nvinfo : EIATTR_KPARAM_INFO
	.align		4
.L_21:
        /*0058*/ 	.byte	0x04, 0x17
        /*005a*/ 	.short	(.L_23 - .L_22)
.L_22:
        /*005c*/ 	.word	0x00000000
        /*0060*/ 	.short	0x0003
        /*0062*/ 	.short	0x0018
        /*0064*/ 	.byte	0x00, 0xf4, 0x21, 0x00


	//----- nvinfo : EIATTR_KPARAM_INFO
	.align		4
.L_23:
        /*0068*/ 	.byte	0x04, 0x17
        /*006a*/ 	.short	(.L_25 - .L_24)
.L_24:
        /*006c*/ 	.word	0x00000000
        /*0070*/ 	.short	0x0002
        /*0072*/ 	.short	0x0010
        /*0074*/ 	.byte	0x00, 0xf4, 0x21, 0x00


	//----- nvinfo : EIATTR_KPARAM_INFO
	.align		4
.L_25:
        /*0078*/ 	.byte	0x04, 0x17
        /*007a*/ 	.short	(.L_27 - .L_26)
.L_26:
        /*007c*/ 	.word	0x00000000
        /*0080*/ 	.short	0x0001
        /*0082*/ 	.short	0x0008
        /*0084*/ 	.byte	0x00, 0xf4, 0x21, 0x00


	//----- nvinfo : EIATTR_KPARAM_INFO
	.align		4
.L_27:
        /*0088*/ 	.byte	0x04, 0x17
        /*008a*/ 	.short	(.L_29 - .L_28)
.L_28:
        /*008c*/ 	.word	0x00000000
        /*0090*/ 	.short	0x0000
        /*0092*/ 	.short	0x0000
        /*0094*/ 	.byte	0x00, 0xf4, 0x21, 0x00


	//----- nvinfo : EIATTR_SPARSE_MMA_MASK
	.align		4
.L_29:
        /*0098*/ 	.byte	0x03, 0x50
        /*009a*/ 	.short	0x0000


	//----- nvinfo : EIATTR_MAXREG_COUNT
	.align		4
        /*009c*/ 	.byte	0x03, 0x1b
        /*009e*/ 	.short	0x00ff


	//----- nvinfo : EIATTR_EXIT_INSTR_OFFSETS
	.align		4
        /*00a0*/ 	.byte	0x04, 0x1c
        /*00a2*/ 	.short	(.L_31 - .L_30)


	//   ....[0]....
.L_30:
        /*00a4*/ 	.word	0x00000930


	//   ....[1]....
        /*00a8*/ 	.word	0x00000950


	//----- nvinfo : EIATTR_REQNTID
	.align		4
.L_31:
        /*00ac*/ 	.byte	0x04, 0x10
        /*00ae*/ 	.short	(.L_33 - .L_32)
.L_32:
        /*00b0*/ 	.word	0x00000080
        /*00b4*/ 	.word	0x00000001
        /*00b8*/ 	.word	0x00000001


	//----- nvinfo : EIATTR_CBANK_PARAM_SIZE
	.align		4
.L_33:
        /*00bc*/ 	.byte	0x03, 0x19
        /*00be*/ 	.short	0x0040


	//----- nvinfo : EIATTR_PARAM_CBANK
	.align		4
        /*00c0*/ 	.byte	0x04, 0x0a
        /*00c2*/ 	.short	(.L_35 - .L_34)
	.align		4
.L_34:
        /*00c4*/ 	.word	index@(.nv.constant0.triton_poi_fused__native_batch_norm_legit_no_training_relu_threshold_backward_7)
        /*00c8*/ 	.short	0x0210
        /*00ca*/ 	.short	0x0040


	//----- nvinfo : EIATTR_SW_WAR
	.align		4
.L_35:
        /*00cc*/ 	.byte	0x04, 0x36
        /*00ce*/ 	.short	(.L_37 - .L_36)
.L_36:
        /*00d0*/ 	.word	0x00000008
.L_37:


//--------------------- .nv.callgraph             --------------------------
	.section	.nv.callgraph,"",@"SHT_CUDA_CALLGRAPH"
	.align	4
	.sectionentsize	8
	.align		4
        /*0000*/ 	.word	0x00000000
	.align		4
        /*0004*/ 	.word	0xffffffff
	.align		4
        /*0008*/ 	.word	0x00000000
	.align		4
        /*000c*/ 	.word	0xfffffffe
	.align		4
        /*0010*/ 	.word	0x00000000
	.align		4
        /*0014*/ 	.word	0xfffffffd
	.align		4
        /*0018*/ 	.word	0x00000000
	.align		4
        /*001c*/ 	.word	0xfffffffc


//--------------------- .nv.constant4             --------------------------
	.section	.nv.constant4,"a",@progbits
	.align	8
	.align		8
.nv.constant4:
        /*0000*/ 	.dword	_$_str
	.align		8
        /*0008*/ 	.dword	_$_str_$_2


//--------------------- .text.triton_poi_fused__native_batch_norm_legit_no_training_relu_threshold_backward_7 --------------------------
	.section	.text.triton_poi_fused__native_batch_norm_legit_no_training_relu_threshold_backward_7,"ax",@progbits
	.sectionflags	@"SHF_BARRIERS=1"
	.align	128
        .global         triton_poi_fused__native_batch_norm_legit_no_training_relu_threshold_backward_7
        .type           triton_poi_fused__native_batch_norm_legit_no_training_relu_threshold_backward_7,@function
        .size           triton_poi_fused__native_batch_norm_legit_no_training_relu_threshold_backward_7,(.L_x_1 - triton_poi_fused__native_batch_norm_legit_no_training_relu_threshold_backward_7)
        .other          triton_poi_fused__native_batch_norm_legit_no_training_relu_threshold_backward_7,@"STO_CUDA_ENTRY STV_DEFAULT"
triton_poi_fused__native_batch_norm_legit_no_training_relu_threshold_backward_7:
.text.triton_poi_fused__native_batch_norm_legit_no_training_relu_threshold_backward_7:
[----:B------:R-:W0:Y:S01]  /*0000*/  LDC R1, c[0x0][0x28] ;  /* 0x00000a00ff017b82 */ /* 0x000e220000000800 */
[----:B------:R-:W1:Y:S07]  /*0010*/  S2R R25, SR_TID.X ;  /* 0x0000000000197919 */ /* 0x000e6e0000002100 */
[----:B------:R-:W2:Y:S01]  /*0020*/  LDC.64 R4, c[0x0][0x220] ;  /* 0x00008800ff047b82 */ /* 0x000ea20000000a00 */
[----:B------:R-:W-:Y:S01]  /*0030*/  ULDC.64 UR6, c[0x0][0x208] ;  /* 0x0000820000067ab9 */ /* 0x000fe20000000a00 */
[----:B------:R-:W3:Y:S01]  /*0040*/  S2R R0, SR_CTAID.Y ;  /* 0x0000000000007919 */ /* 0x000ee20000002600 */
[----:B------:R-:W4:Y:S05]  /*0050*/  S2R R3, SR_CTAID.X ;  /* 0x0000000000037919 */ /* 0x000f2a0000002500 */
[----:B------:R-:W5:Y:S08]  /*0060*/  LDC.64 R12, c[0x0][0x218] ;  /* 0x00008600ff0c7b82 */ /* 0x000f700000000a00 */
[----:B------:R-:W5:Y:S01]  /*0070*/  LDC.64 R28, c[0x0][0x210] ;  /* 0x00008400ff1c7b82 */ /* 0x000f620000000a00 */
[----:B------:R-:W-:-:S07]  /*0080*/  CS2R R10, SRZ ;  /* 0x00000000000a7805 */ /* 0x000fce000001ff00 */
[----:B------:R-:W5:Y:S01]  /*0090*/  LDC.64 R16, c[0x0][0x228] ;  /* 0x00008a00ff107b82 */ /* 0x000f620000000a00 */
[----:B-1----:R-:W-:-:S07]  /*00a0*/  LOP3.LUT R26, R25, 0x1, RZ, 0xc0, !PT ;  /* 0x00000001191a7812 */ /* 0x002fce00078ec0ff */
[----:B------:R-:W1:Y:S01]  /*00b0*/  LDC.64 R20, c[0x0][0x230] ;  /* 0x00008c00ff147b82 */ /* 0x000e620000000a00 */
[----:B------:R-:W-:Y:S01]  /*00c0*/  SHF.R.U32.HI R8, RZ, 0x1, R25 ;  /* 0x00000001ff087819 */ /* 0x000fe20000011619 */
[----:B---3--:R-:W-:Y:S01]  /*00d0*/  IMAD.SHL.U32 R24, R0, 0x8, RZ ;  /* 0x0000000800187824 */ /* 0x008fe200078e00ff */
[----:B------:R-:W-:-:S03]  /*00e0*/  SHF.R.S32.HI R0, RZ, 0x1c, R0 ;  /* 0x0000001cff007819 */ /* 0x000fc60000011400 */
[----:B------:R-:W-:Y:S01]  /*00f0*/  IMAD R19, R26, 0x4, R24 ;  /* 0x000000041a137824 */ /* 0x000fe200078e0218 */
[----:B------:R-:W-:-:S04]  /*0100*/  SGXT R0, R0, 0x1 ;  /* 0x000000010000781a */ /* 0x000fc80000000200 */
[----:B------:R-:W-:-:S04]  /*0110*/  LEA.HI R2, R0, R19, RZ, 0x8 ;  /* 0x0000001300027211 */ /* 0x000fc800078f40ff */
[----:B------:R-:W-:-:S05]  /*0120*/  LOP3.LUT R0, R2, 0xffffff00, RZ, 0xc0, !PT ;  /* 0xffffff0002007812 */ /* 0x000fca00078ec0ff */
[----:B------:R-:W-:-:S04]  /*0130*/  IMAD.IADD R19, R19, 0x1, -R0 ;  /* 0x0000000113137824 */ /* 0x000fc800078e0a00 */
[----:B--2---:R-:W-:-:S06]  /*0140*/  IMAD.WIDE R4, R19, 0x4, R4 ;  /* 0x0000000413047825 */ /* 0x004fcc00078e0204 */
[----:B------:R-:W2:Y:S01]  /*0150*/  LDG.E.EL.128 R4, desc[UR6][R4.64] ;  /* 0x0000000604047981 */ /* 0x000ea2000c2e1d00 */
[----:B----4-:R-:W-:Y:S01]  /*0160*/  IMAD.SHL.U32 R0, R3, 0x40, RZ ;  /* 0x0000004003007824 */ /* 0x010fe200078e00ff */
[----:B------:R-:W-:Y:S01]  /*0170*/  SGXT.U32 R3, R8, 0x6 ;  /* 0x000000060803781a */ /* 0x000fe20000000000 */
[----:B------:R-:W-:Y:S02]  /*0180*/  IMAD.SHL.U32 R8, R2, 0x40, RZ ;  /* 0x0000004002087824 */ /* 0x000fe400078e00ff */
[----:B-----5:R-:W-:Y:S01]  /*0190*/  IMAD.WIDE R12, R19, 0x4, R12 ;  /* 0x00000004130c7825 */ /* 0x020fe200078e020c */
[----:B------:R-:W-:Y:S02]  /*01a0*/  LOP3.LUT R2, R0, R3, RZ, 0xfc, !PT ;  /* 0x0000000300027212 */ /* 0x000fe400078efcff */
[----:B------:R-:W-:Y:S02]  /*01b0*/  LOP3.LUT R9, R8, 0xffffc000, RZ, 0xc0, !PT ;  /* 0xffffc00008097812 */ /* 0x000fe400078ec0ff */
[C---:B------:R-:W-:Y:S01]  /*01c0*/  ISETP.GE.AND P0, PT, R2.reuse, 0x40, PT ;  /* 0x000000400200780c */ /* 0x040fe20003f06270 */
[----:B------:R-:W-:Y:S01]  /*01d0*/  IMAD R8, R2, 0x100, R19 ;  /* 0x0000010002087824 */ /* 0x000fe200078e0213 */
[----:B------:R-:W3:Y:S03]  /*01e0*/  LDG.E.EL.128 R12, desc[UR6][R12.64] ;  /* 0x000000060c0c7981 */ /* 0x000ee6000c2e1d00 */
[----:B------:R-:W-:Y:S01]  /*01f0*/  IMAD.IADD R2, R8, 0x1, R9 ;  /* 0x0000000108027824 */ /* 0x000fe200078e0209 */
[----:B------:R-:W-:-:S03]  /*0200*/  CS2R R8, SRZ ;  /* 0x0000000000087805 */ /* 0x000fc6000001ff00 */
[----:B0-----:R-:W-:-:S05]  /*0210*/  IMAD.WIDE R28, R2, 0x4, R28 ;  /* 0x00000004021c7825 */ /* 0x001fca00078e021c */
[----:B------:R-:W3:Y:S01]  /*0220*/  @!P0 LDG.E.EL.128 R8, desc[UR6][R28.64] ;  /* 0x000000061c088981 */ /* 0x000ee2000c2e1d00 */
[----:B------:R-:W-:-:S04]  /*0230*/  IMAD.WIDE R16, R19, 0x4, R16 ;  /* 0x0000000413107825 */ /* 0x000fc800078e0210 */
[----:B-1----:R-:W-:Y:S02]  /*0240*/  IMAD.WIDE R20, R19, 0x4, R20 ;  /* 0x0000000413147825 */ /* 0x002fe400078e0214 */
[----:B------:R-:W4:Y:S04]  /*0250*/  LDG.E.EL.128 R16, desc[UR6][R16.64] ;  /* 0x0000000610107981 */ /* 0x000f28000c2e1d00 */
[----:B------:R-:W4:Y:S01]  /*0260*/  LDG.E.EL.128 R20, desc[UR6][R20.64] ;  /* 0x0000000614147981 */ /* 0x000f22000c2e1d00 */
[----:B------:R-:W0:Y:S01]  /*0270*/  S2UR UR5, SR_CgaCtaId ;  /* 0x00000000000579c3 */ /* 0x000e220000008800 */
[----:B------:R-:W-:Y:S01]  /*0280*/  UMOV UR4, 0x400 ;  /* 0x0000040000047882 */ /* 0x000fe20000000000 */
[----:B------:R-:W-:Y:S01]  /*0290*/  PRMT R27, R3, 0x6540, R26 ;  /* 0x00006540031b7816 */ /* 0x000fe2000000001a */
[----:B0-----:R-:W-:Y:S01]  /*02a0*/  UPRMT UR4, UR5, 0x654, UR4 ;  /* 0x0000065405047896 */ /* 0x001fe20008000004 */
[----:B--2---:R-:W-:-:S06]  /*02b0*/  FADD R7, R7, 9.9999997473787516356e-06 ;  /* 0x3727c5ac07077421 */ /* 0x004fcc0000000000 */
[----:B------:R-:W0:Y:S01]  /*02c0*/  MUFU.SQRT R7, R7 ;  /* 0x0000000700077308 */ /* 0x000e220000002000 */
[----:B------:R-:W-:Y:S01]  /*02d0*/  FADD R4, R4, 9.9999997473787516356e-06 ;  /* 0x3727c5ac04047421 */ /* 0x000fe20000000000 */
[----:B------:R-:W-:Y:S01]  /*02e0*/  FADD R5, R5, 9.9999997473787516356e-06 ;  /* 0x3727c5ac05057421 */ /* 0x000fe20000000000 */
[----:B------:R-:W-:-:S05]  /*02f0*/  FADD R6, R6, 9.9999997473787516356e-06 ;  /* 0x3727c5ac06067421 */ /* 0x000fca0000000000 */
[----:B------:R-:W1:Y:S08]  /*0300*/  MUFU.SQRT R4, R4 ;  /* 0x0000000400047308 */ /* 0x000e700000002000 */
[----:B------:R-:W2:Y:S01]  /*0310*/  MUFU.SQRT R5, R5 ;  /* 0x0000000500057308 */ /* 0x000ea20000002000 */
[C---:B0-----:R-:W-:Y:S02]  /*0320*/  FSETP.GT.AND P6, PT, R7.reuse, 8.50705917302346158658e+37, PT ;  /* 0x7e8000000700780b */ /* 0x041fe40003fc4000 */
[----:B------:R-:W-:-:S05]  /*0330*/  FSETP.GEU.AND P3, PT, R7, 1.175494350822287508e-38, PT ;  /* 0x008000000700780b */ /* 0x000fca0003f6e000 */
[----:B------:R-:W0:Y:S01]  /*0340*/  MUFU.SQRT R6, R6 ;  /* 0x0000000600067308 */ /* 0x000e220000002000 */
[----:B---3--:R-:W-:Y:S01]  /*0350*/  FADD R9, -R13, R9 ;  /* 0x000000090d097221 */ /* 0x008fe20000000100 */
[----:B------:R-:W-:Y:S02]  /*0360*/  IMAD.MOV.U32 R13, RZ, RZ, 0x3e800000 ;  /* 0x3e800000ff0d7424 */ /* 0x000fe400078e00ff */
[----:B------:R-:W-:Y:S01]  /*0370*/  FADD R10, -R14, R10 ;  /* 0x0000000a0e0a7221 */ /* 0x000fe20000000100 */
[C---:B-1----:R-:W-:Y:S01]  /*0380*/  FSETP.GT.AND P1, PT, R4.reuse, 8.50705917302346158658e+37, PT ;  /* 0x7e8000000400780b */ /* 0x042fe20003f24000 */
[----:B------:R-:W-:Y:S01]  /*0390*/  @P6 FMUL R7, R7, 0.25 ;  /* 0x3e80000007076820 */ /* 0x000fe20000400000 */
[----:B------:R-:W-:Y:S02]  /*03a0*/  FSEL R14, R13, 1, P6 ;  /* 0x3f8000000d0e7808 */ /* 0x000fe40003000000 */
[----:B--2---:R-:W-:Y:S01]  /*03b0*/  FSETP.GT.AND P4, PT, R5, 8.50705917302346158658e+37, PT ;  /* 0x7e8000000500780b */ /* 0x004fe20003f84000 */
[----:B------:R-:W-:Y:S01]  /*03c0*/  @!P3 FMUL R7, R7, 16777216 ;  /* 0x4b8000000707b820 */ /* 0x000fe20000400000 */
[----:B------:R-:W-:Y:S01]  /*03d0*/  FSETP.GEU.AND P2, PT, R4, 1.175494350822287508e-38, PT ;  /* 0x008000000400780b */ /* 0x000fe20003f4e000 */
[----:B------:R-:W-:Y:S01]  /*03e0*/  @!P3 FMUL R14, R14, 16777216 ;  /* 0x4b8000000e0eb820 */ /* 0x000fe20000400000 */
[----:B0-----:R-:W-:-:S02]  /*03f0*/  FSETP.GT.AND P6, PT, R6, 8.50705917302346158658e+37, PT ;  /* 0x7e8000000600780b */ /* 0x001fc40003fc4000 */
[C---:B------:R-:W-:Y:S02]  /*0400*/  FSETP.GEU.AND P5, PT, R5.reuse, 1.175494350822287508e-38, PT ;  /* 0x008000000500780b */ /* 0x040fe40003fae000 */
[----:B------:R-:W-:Y:S01]  /*0410*/  FSETP.GEU.AND P3, PT, R6, 1.175494350822287508e-38, PT ;  /* 0x008000000600780b */ /* 0x000fe20003f6e000 */
[----:B------:R-:W-:Y:S01]  /*0420*/  @P1 FMUL R4, R4, 0.25 ;  /* 0x3e80000004041820 */ /* 0x000fe20000400000 */
[----:B------:R-:W0:Y:S03]  /*0430*/  MUFU.RCP R7, R7 ;  /* 0x0000000700077308 */ /* 0x000e260000001000 */
[----:B------:R-:W-:Y:S02]  /*0440*/  @P4 FMUL R5, R5, 0.25 ;  /* 0x3e80000005054820 */ /* 0x000fe40000400000 */
[----:B------:R-:W-:Y:S02]  /*0450*/  @!P2 FMUL R4, R4, 16777216 ;  /* 0x4b8000000404a820 */ /* 0x000fe40000400000 */
[----:B------:R-:W-:-:S02]  /*0460*/  @P6 FMUL R6, R6, 0.25 ;  /* 0x3e80000006066820 */ /* 0x000fc40000400000 */
[----:B------:R-:W-:Y:S02]  /*0470*/  @!P5 FMUL R5, R5, 16777216 ;  /* 0x4b8000000505d820 */ /* 0x000fe40000400000 */
[----:B------:R-:W-:Y:S01]  /*0480*/  @!P3 FMUL R6, R6, 16777216 ;  /* 0x4b8000000606b820 */ /* 0x000fe20000400000 */
[----:B------:R-:W1:Y:S01]  /*0490*/  MUFU.RCP R4, R4 ;  /* 0x0000000400047308 */ /* 0x000e620000001000 */
[----:B------:R-:W-:Y:S01]  /*04a0*/  FADD R8, -R12, R8 ;  /* 0x000000080c087221 */ /* 0x000fe20000000100 */
[----:B------:R-:W-:Y:S01]  /*04b0*/  FSEL R12, R13, 1, P4 ;  /* 0x3f8000000d0c7808 */ /* 0x000fe20002000000 */
[----:B0-----:R-:W-:-:S05]  /*04c0*/  FMUL R14, R7, R14 ;  /* 0x0000000e070e7220 */ /* 0x001fca0000400000 */
[----:B------:R-:W0:Y:S01]  /*04d0*/  MUFU.RCP R5, R5 ;  /* 0x0000000500057308 */ /* 0x000e220000001000 */
[----:B------:R-:W-:-:S07]  /*04e0*/  FSEL R7, R13, 1, P1 ;  /* 0x3f8000000d077808 */ /* 0x000fce0000800000 */
[----:B------:R-:W2:Y:S01]  /*04f0*/  MUFU.RCP R6, R6 ;  /* 0x0000000600067308 */ /* 0x000ea20000001000 */
[----:B------:R-:W-:Y:S01]  /*0500*/  FSEL R13, R13, 1, P6 ;  /* 0x3f8000000d0d7808 */ /* 0x000fe20003000000 */
[----:B------:R-:W-:Y:S01]  /*0510*/  @!P2 FMUL R7, R7, 16777216 ;  /* 0x4b8000000707a820 */ /* 0x000fe20000400000 */
[----:B------:R-:W-:-:S03]  /*0520*/  @!P5 FMUL R12, R12, 16777216 ;  /* 0x4b8000000c0cd820 */ /* 0x000fc60000400000 */
[----:B------:R-:W-:Y:S01]  /*0530*/  @!P3 FMUL R13, R13, 16777216 ;  /* 0x4b8000000d0db820 */ /* 0x000fe20000400000 */
[----:B-1----:R-:W-:Y:S01]  /*0540*/  FMUL R7, R4, R7 ;  /* 0x0000000704077220 */ /* 0x002fe20000400000 */
[----:B0-----:R-:W-:Y:S01]  /*0550*/  FMUL R12, R5, R12 ;  /* 0x0000000c050c7220 */ /* 0x001fe20000400000 */
[----:B------:R-:W-:Y:S02]  /*0560*/  FADD R11, -R15, R11 ;  /* 0x0000000b0f0b7221 */ /* 0x000fe40000000100 */
[----:B------:R-:W-:Y:S01]  /*0570*/  FMUL R7, R7, R8 ;  /* 0x0000000807077220 */ /* 0x000fe20000400000 */
[----:B------:R-:W-:Y:S01]  /*0580*/  FMUL R12, R12, R9 ;  /* 0x000000090c0c7220 */ /* 0x000fe20000400000 */
[----:B--2---:R-:W-:Y:S01]  /*0590*/  FMUL R13, R6, R13 ;  /* 0x0000000d060d7220 */ /* 0x004fe20000400000 */
[----:B------:R-:W-:Y:S01]  /*05a0*/  FMUL R14, R14, R11 ;  /* 0x0000000b0e0e7220 */ /* 0x000fe20000400000 */
[----:B------:R-:W-:Y:S02]  /*05b0*/  IMAD.SHL.U32 R15, R26, 0x100, RZ ;  /* 0x000001001a0f7824 */ /* 0x000fe400078e00ff */
[----:B----4-:R-:W-:Y:S01]  /*05c0*/  FFMA R7, R16, R7, R20 ;  /* 0x0000000710077223 */ /* 0x010fe20000000014 */
[----:B------:R-:W-:Y:S01]  /*05d0*/  FMUL R13, R13, R10 ;  /* 0x0000000a0d0d7220 */ /* 0x000fe20000400000 */
[----:B------:R-:W-:Y:S01]  /*05e0*/  FFMA R12, R17, R12, R21 ;  /* 0x0000000c110c7223 */ /* 0x000fe20000000015 */
[----:B------:R-:W-:Y:S01]  /*05f0*/  FFMA R14, R19, R14, R23 ;  /* 0x0000000e130e7223 */ /* 0x000fe20000000017 */
[----:B------:R-:W-:-:S02]  /*0600*/  IMAD.SHL.U32 R5, R25, 0x10, RZ ;  /* 0x0000001019057824 */ /* 0x000fc400078e00ff */
[----:B------:R-:W-:Y:S01]  /*0610*/  FFMA R13, R18, R13, R22 ;  /* 0x0000000d120d7223 */ /* 0x000fe20000000016 */
[----:B------:R-:W-:Y:S01]  /*0620*/  LEA R26, R26, UR4, 0x4 ;  /* 0x000000041a1a7c11 */ /* 0x000fe2000f8e20ff */
[----:B------:R-:W0:Y:S01]  /*0630*/  LDC.64 R8, c[0x0][0x238] ;  /* 0x00008e00ff087b82 */ /* 0x000e220000000a00 */
[----:B------:R-:W-:Y:S02]  /*0640*/  LEA.HI R28, R15, UR4, RZ, 0x1c ;  /* 0x000000040f1c7c11 */ /* 0x000fe4000f8fe0ff */
[----:B------:R-:W-:Y:S02]  /*0650*/  FSETP.GEU.AND P1, PT, R7, RZ, PT ;  /* 0x000000ff0700720b */ /* 0x000fe40003f2e000 */
[----:B------:R-:W-:Y:S02]  /*0660*/  FSETP.GEU.AND P2, PT, R12, RZ, PT ;  /* 0x000000ff0c00720b */ /* 0x000fe40003f4e000 */
[----:B------:R-:W-:Y:S02]  /*0670*/  FSETP.GEU.AND P3, PT, R13, RZ, PT ;  /* 0x000000ff0d00720b */ /* 0x000fe40003f6e000 */
[----:B------:R-:W-:Y:S01]  /*0680*/  FSETP.GEU.AND P4, PT, R14, RZ, PT ;  /* 0x000000ff0e00720b */ /* 0x000fe20003f8e000 */
[----:B------:R-:W-:Y:S01]  /*0690*/  IMAD R3, R27, 0x4, R26 ;  /* 0x000000041b037824 */ /* 0x000fe200078e021a */
[----:B------:R-:W-:Y:S01]  /*06a0*/  FSEL R18, R7, RZ, P1 ;  /* 0x000000ff07127208 */ /* 0x000fe20000800000 */
[----:B------:R-:W-:Y:S01]  /*06b0*/  IMAD R15, R27, 0x4, R28 ;  /* 0x000000041b0f7824 */ /* 0x000fe200078e021c */
[----:B------:R-:W-:-:S02]  /*06c0*/  FSEL R16, R12, RZ, P2 ;  /* 0x000000ff0c107208 */ /* 0x000fc40001000000 */
[----:B------:R-:W-:Y:S02]  /*06d0*/  FSEL R12, R13, RZ, P3 ;  /* 0x000000ff0d0c7208 */ /* 0x000fe40001800000 */
[----:B------:R-:W-:Y:S01]  /*06e0*/  FSEL R14, R14, RZ, P4 ;  /* 0x000000ff0e0e7208 */ /* 0x000fe20002000000 */
[----:B------:R1:W-:Y:S04]  /*06f0*/  STS [R3], R18 ;  /* 0x0000001203007388 */ /* 0x0003e80000000800 */
[----:B------:R-:W-:Y:S04]  /*0700*/  STS [R15+0x104], R16 ;  /* 0x000104100f007388 */ /* 0x000fe80000000800 */
[----:B------:R-:W-:Y:S04]  /*0710*/  STS [R15+0x208], R12 ;  /* 0x0002080c0f007388 */ /* 0x000fe80000000800 */
[----:B------:R-:W-:Y:S01]  /*0720*/  STS [R15+0x30c], R14 ;  /* 0x00030c0e0f007388 */ /* 0x000fe20000000800 */
[----:B------:R-:W-:-:S02]  /*0730*/  SHF.R.U32.HI R4, RZ, 0x2, R25 ;  /* 0x00000002ff047819 */ /* 0x000fc40000011619 */
[----:B------:R-:W-:Y:S02]  /*0740*/  LOP3.LUT R5, R5, 0x7f0, RZ, 0xc0, !PT ;  /* 0x000007f005057812 */ /* 0x000fe400078ec0ff */
[----:B------:R-:W-:-:S04]  /*0750*/  LOP3.LUT R4, R4, 0x1c, RZ, 0xc0, !PT ;  /* 0x0000001c04047812 */ /* 0x000fc800078ec0ff */
[----:B------:R-:W-:Y:S01]  /*0760*/  IADD3 R10, R5, UR4, R4 ;  /* 0x00000004050a7c10 */ /* 0x000fe2000fffe004 */
[----:B------:R-:W-:Y:S01]  /*0770*/  BAR.SYNC.DEFER_BLOCKING 0x0 ;  /* 0x0000000000007b1d */ /* 0x000fe20000010000 */
[----:B------:R-:W-:Y:S01]  /*0780*/  SHF.R.U32.HI R11, RZ, 0x4, R25 ;  /* 0x00000004ff0b7819 */ /* 0x000fe20000011619 */
[----:B------:R-:W-:Y:S01]  /*0790*/  IMAD.SHL.U32 R25, R25, 0x4, RZ ;  /* 0x0000000419197824 */ /* 0x000fe200078e00ff */
[----:B------:R-:W-:Y:S02]  /*07a0*/  FSETP.GTU.AND P2, PT, R18, RZ, PT ;  /* 0x000000ff1200720b */ /* 0x000fe40003f4c000 */
[----:B------:R-:W-:Y:S01]  /*07b0*/  FSETP.GTU.AND P3, PT, R16, RZ, PT ;  /* 0x000000ff1000720b */ /* 0x000fe20003f6c000 */
[----:B------:R-:W-:Y:S01]  /*07c0*/  ULDC.64 UR4, c[0x0][0x240] ;  /* 0x0000900000047ab9 */ /* 0x000fe20000000a00 */
[----:B------:R-:W-:Y:S04]  /*07d0*/  LDS R4, [R10] ;  /* 0x000000000a047984 */ /* 0x000fe80000000800 */
[----:B------:R-:W-:Y:S04]  /*07e0*/  LDS R5, [R10+0x4] ;  /* 0x000004000a057984 */ /* 0x000fe80000000800 */
[----:B------:R-:W-:Y:S04]  /*07f0*/  LDS R6, [R10+0x8] ;  /* 0x000008000a067984 */ /* 0x000fe80000000800 */
[----:B------:R2:W3:Y:S01]  /*0800*/  LDS R7, [R10+0xc] ;  /* 0x00000c000a077984 */ /* 0x0004e20000000800 */
[----:B-1----:R-:W-:-:S02]  /*0810*/  SGXT.U32 R3, R11, 0x3 ;  /* 0x000000030b03781a */ /* 0x002fc40000000000 */
[----:B------:R-:W-:Y:S02]  /*0820*/  LOP3.LUT R25, R0, 0x3c, R25, 0xf8, !PT ;  /* 0x0000003c00197812 */ /* 0x000fe400078ef819 */
[----:B------:R-:W-:Y:S02]  /*0830*/  LOP3.LUT R24, R24, R3, RZ, 0xfc, !PT ;  /* 0x0000000318187212 */ /* 0x000fe400078efcff */
[----:B------:R-:W-:Y:S02]  /*0840*/  FSETP.GTU.AND P4, PT, R12, RZ, PT ;  /* 0x000000ff0c00720b */ /* 0x000fe40003f8c000 */
[----:B------:R-:W-:Y:S02]  /*0850*/  FSETP.GTU.AND P5, PT, R14, RZ, PT ;  /* 0x000000ff0e00720b */ /* 0x000fe40003fac000 */
[----:B------:R-:W-:Y:S01]  /*0860*/  ISETP.GE.AND P1, PT, R25, 0x40, PT ;  /* 0x000000401900780c */ /* 0x000fe20003f26270 */
[----:B------:R-:W-:Y:S01]  /*0870*/  IMAD R25, R24, 0x40, R25 ;  /* 0x0000004018197824 */ /* 0x000fe200078e0219 */
[----:B------:R-:W-:-:S02]  /*0880*/  SEL R11, RZ, 0x1, P2 ;  /* 0x00000001ff0b7807 */ /* 0x000fc40001000000 */
[----:B--2---:R-:W-:Y:S02]  /*0890*/  SEL R10, RZ, 0x1, P3 ;  /* 0x00000001ff0a7807 */ /* 0x004fe40001800000 */
[----:B------:R-:W-:Y:S02]  /*08a0*/  SEL R3, RZ, 0x1, P4 ;  /* 0x00000001ff037807 */ /* 0x000fe40002000000 */
[----:B------:R-:W-:Y:S01]  /*08b0*/  SEL R0, RZ, 0x1, P5 ;  /* 0x00000001ff007807 */ /* 0x000fe20002800000 */
[----:B0-----:R-:W-:Y:S01]  /*08c0*/  IMAD.WIDE R8, R25, 0x4, R8 ;  /* 0x0000000419087825 */ /* 0x001fe200078e0208 */
[----:B------:R-:W-:Y:S02]  /*08d0*/  PRMT R11, R11, 0x3340, R10 ;  /* 0x000033400b0b7816 */ /* 0x000fe4000000000a */
[----:B------:R-:W-:Y:S02]  /*08e0*/  PRMT R0, R3, 0x3340, R0 ;  /* 0x0000334003007816 */ /* 0x000fe40000000000 */
[----:B------:R-:W-:-:S02]  /*08f0*/  IADD3 R10, P2, R2, UR4, RZ ;  /* 0x00000004020a7c10 */ /* 0x000fc4000ff5e0ff */
[----:B------:R-:W-:Y:S02]  /*0900*/  PRMT R3, R11, 0x5410, R0 ;  /* 0x000054100b037816 */ /* 0x000fe40000000000 */
[----:B------:R-:W-:Y:S01]  /*0910*/  LEA.HI.X.SX32 R11, R2, UR5, 0x1, P2 ;  /* 0x00000005020b7c11 */ /* 0x000fe200090f0eff */
[----:B---3--:R0:W-:Y:S02]  /*0920*/  @!P1 STG.E.128 desc[UR6][R8.64], R4 ;  /* 0x0000000408009986 */ /* 0x0081e4000c101d06 */
[----:B0-----:R-:W-:Y:S06]  /*0930*/  @P0 EXIT ;  /* 0x000000000000094d */ /* 0x001fec0003800000 */
[----:B------:R-:W-:Y:S01]  /*0940*/  STG.E desc[UR6][R10.64], R3 ;  /* 0x000000030a007986 */ /* 0x000fe2000c101906 */
[----:B------:R-:W-:Y:S05]  /*0950*/  EXIT ;  /* 0x000000000000794d */ /* 0x000fea0003800000 */
.L_x_0:
[----:B------:R-:W-:-:S00]  /*0960*/  BRA `(.L_x_0) ;  /* 0xfffffffc00fc7947 */ /* 0x000fc0000383ffff */
[----:B------:R-:W-:-:S00]  /*0970*/  NOP ;  /* 0x0000000000007918 */ /* 0x000fc00000000000 */
        /* <DEDUP_REMOVED lines=8> */
.L_x_1:


//--------------------- .nv.global.init           --------------------------
	.section	.nv.global.init,"aw",@progbits
.nv.global.init:
	.type		_$_str,@object
	.size		_$_str,(_$_str_$_2 - _$_str)
_$_str:
        /*0000*/ 	.byte	0x5f, 0x5f, 0x43, 0x55, 0x44, 0x41, 0x5f, 0x46, 0x54, 0x5a, 0x00
	.type		_$_str_$_2,@object
	.size		_$_str_$_2,(.L_1 - _$_str_$_2)
_$_str_$_2:
        /*000b*/ 	.byte	0x5f, 0x5f, 0x43, 0x55, 0x44, 0x41, 0x5f, 0x50, 0x52, 0x45, 0x43, 0x5f, 0x53, 0x51, 0x52, 0x54
        /*001b*/ 	.byte	0x00
.L_1:


//--------------------- .nv.shared.triton_poi_fused__native_batch_norm_legit_no_training_relu_threshold_backward_7 --------------------------
	.section	.nv.shared.triton_poi_fused__native_batch_norm_legit_no_training_relu_threshold_backward_7,"aw",@nobits
	.sectionflags	@""
	.align	16
	.zero		1024


//--------------------- .nv.constant0.triton_poi_fused__native_batch_norm_legit_no_training_relu_threshold_backward_7 --------------------------
	.section	.nv.constant0.triton_poi_fused__native_batch_norm_legit_no_training_relu_threshold_backward_7,"a",@progbits
	.sectionflags	@""
	.align	4
.nv.constant0.triton_poi_fused__native_batch_norm_legit_no_training_relu_threshold_backward_7:
	.zero		592
